//
// Generated by NVIDIA NVVM Compiler
//
// Compiler Build ID: CL-36424714
// Cuda compilation tools, release 13.0, V13.0.88
// Based on NVVM 20.0.0
//

.version 9.0
.target sm_100
.address_size 64

	// .globl	_Z20kernel1_sigmoid_fp32PfS_i

.visible .entry _Z20kernel1_sigmoid_fp32PfS_i(
	.param .u64 .ptr .align 1 _Z20kernel1_sigmoid_fp32PfS_i_param_0,
	.param .u64 .ptr .align 1 _Z20kernel1_sigmoid_fp32PfS_i_param_1,
	.param .u32 _Z20kernel1_sigmoid_fp32PfS_i_param_2
)
{
	.reg .pred 	%p<2>;
	.reg .b32 	%r<8>;
	.reg .b32 	%f<15>;
	.reg .b64 	%rd<8>;

	ld.param.u64 	%rd1, [_Z20kernel1_sigmoid_fp32PfS_i_param_0];
	ld.param.u64 	%rd2, [_Z20kernel1_sigmoid_fp32PfS_i_param_1];
	ld.param.u32 	%r2, [_Z20kernel1_sigmoid_fp32PfS_i_param_2];
	mov.u32 	%r3, %tid.x;
	mov.u32 	%r4, %ntid.x;
	mov.u32 	%r5, %ctaid.x;
	mad.lo.s32 	%r1, %r4, %r5, %r3;
	setp.ge.s32 	%p1, %r1, %r2;
	@%p1 bra 	$L__BB0_2;
	cvta.to.global.u64 	%rd3, %rd1;
	cvta.to.global.u64 	%rd4, %rd2;
	mul.wide.s32 	%rd5, %r1, 4;
	add.s64 	%rd6, %rd3, %rd5;
	ld.global.f32 	%f1, [%rd6];
	fma.rn.f32 	%f2, %f1, 0fBBBB989D, 0f3F000000;
	cvt.sat.f32.f32 	%f3, %f2;
	mov.f32 	%f4, 0f4B400001;
	mov.f32 	%f5, 0f437C0000;
	fma.rm.f32 	%f6, %f3, %f5, %f4;
	add.f32 	%f7, %f6, 0fCB40007F;
	neg.f32 	%f8, %f7;
	fma.rn.f32 	%f9, %f1, 0fBFB8AA3B, %f8;
	fma.rn.f32 	%f10, %f1, 0fB2A57060, %f9;
	mov.b32 	%r6, %f6;
	shl.b32 	%r7, %r6, 23;
	mov.b32 	%f11, %r7;
	ex2.approx.ftz.f32 	%f12, %f10;
	fma.rn.f32 	%f13, %f12, %f11, 0f3F800000;
	rcp.rn.f32 	%f14, %f13;
	add.s64 	%rd7, %rd4, %rd5;
	st.global.f32 	[%rd7], %f14;
$L__BB0_2:
	ret;

}
	// .globl	_Z21kernel2_sigmoid_4fp32PfS_i
.visible .entry _Z21kernel2_sigmoid_4fp32PfS_i(
	.param .u64 .ptr .align 1 _Z21kernel2_sigmoid_4fp32PfS_i_param_0,
	.param .u64 .ptr .align 1 _Z21kernel2_sigmoid_4fp32PfS_i_param_1,
	.param .u32 _Z21kernel2_sigmoid_4fp32PfS_i_param_2
)
{
	.reg .pred 	%p<2>;
	.reg .b32 	%r<15>;
	.reg .b32 	%f<51>;
	.reg .b64 	%rd<8>;

	ld.param.u64 	%rd1, [_Z21kernel2_sigmoid_4fp32PfS_i_param_0];
	ld.param.u64 	%rd2, [_Z21kernel2_sigmoid_4fp32PfS_i_param_1];
	ld.param.u32 	%r2, [_Z21kernel2_sigmoid_4fp32PfS_i_param_2];
	mov.u32 	%r3, %tid.x;
	mov.u32 	%r4, %ntid.x;
	mov.u32 	%r5, %ctaid.x;
	mad.lo.s32 	%r6, %r4, %r5, %r3;
	shl.b32 	%r1, %r6, 2;
	setp.ge.s32 	%p1, %r1, %r2;
	@%p1 bra 	$L__BB1_2;
	cvta.to.global.u64 	%rd3, %rd1;
	cvta.to.global.u64 	%rd4, %rd2;
	mul.wide.s32 	%rd5, %r1, 4;
	add.s64 	%rd6, %rd3, %rd5;
	ld.global.v4.f32 	{%f1, %f2, %f3, %f4}, [%rd6];
	fma.rn.f32 	%f5, %f1, 0fBBBB989D, 0f3F000000;
	cvt.sat.f32.f32 	%f6, %f5;
	mov.f32 	%f7, 0f4B400001;
	mov.f32 	%f8, 0f437C0000;
	fma.rm.f32 	%f9, %f6, %f8, %f7;
	add.f32 	%f10, %f9, 0fCB40007F;
	neg.f32 	%f11, %f10;
	fma.rn.f32 	%f12, %f1, 0fBFB8AA3B, %f11;
	fma.rn.f32 	%f13, %f1, 0fB2A57060, %f12;
	mov.b32 	%r7, %f9;
	shl.b32 	%r8, %r7, 23;
	mov.b32 	%f14, %r8;
	ex2.approx.ftz.f32 	%f15, %f13;
	fma.rn.f32 	%f16, %f15, %f14, 0f3F800000;
	rcp.rn.f32 	%f17, %f16;
	fma.rn.f32 	%f18, %f2, 0fBBBB989D, 0f3F000000;
	cvt.sat.f32.f32 	%f19, %f18;
	fma.rm.f32 	%f20, %f19, %f8, %f7;
	add.f32 	%f21, %f20, 0fCB40007F;
	neg.f32 	%f22, %f21;
	fma.rn.f32 	%f23, %f2, 0fBFB8AA3B, %f22;
	fma.rn.f32 	%f24, %f2, 0fB2A57060, %f23;
	mov.b32 	%r9, %f20;
	shl.b32 	%r10, %r9, 23;
	mov.b32 	%f25, %r10;
	ex2.approx.ftz.f32 	%f26, %f24;
	fma.rn.f32 	%f27, %f26, %f25, 0f3F800000;
	rcp.rn.f32 	%f28, %f27;
	fma.rn.f32 	%f29, %f3, 0fBBBB989D, 0f3F000000;
	cvt.sat.f32.f32 	%f30, %f29;
	fma.rm.f32 	%f31, %f30, %f8, %f7;
	add.f32 	%f32, %f31, 0fCB40007F;
	neg.f32 	%f33, %f32;
	fma.rn.f32 	%f34, %f3, 0fBFB8AA3B, %f33;
	fma.rn.f32 	%f35, %f3, 0fB2A57060, %f34;
	mov.b32 	%r11, %f31;
	shl.b32 	%r12, %r11, 23;
	mov.b32 	%f36, %r12;
	ex2.approx.ftz.f32 	%f37, %f35;
	fma.rn.f32 	%f38, %f37, %f36, 0f3F800000;
	rcp.rn.f32 	%f39, %f38;
	fma.rn.f32 	%f40, %f4, 0fBBBB989D, 0f3F000000;
	cvt.sat.f32.f32 	%f41, %f40;
	fma.rm.f32 	%f42, %f41, %f8, %f7;
	add.f32 	%f43, %f42, 0fCB40007F;
	neg.f32 	%f44, %f43;
	fma.rn.f32 	%f45, %f4, 0fBFB8AA3B, %f44;
	fma.rn.f32 	%f46, %f4, 0fB2A57060, %f45;
	mov.b32 	%r13, %f42;
	shl.b32 	%r14, %r13, 23;
	mov.b32 	%f47, %r14;
	ex2.approx.ftz.f32 	%f48, %f46;
	fma.rn.f32 	%f49, %f48, %f47, 0f3F800000;
	rcp.rn.f32 	%f50, %f49;
	add.s64 	%rd7, %rd4, %rd5;
	st.global.v4.f32 	[%rd7], {%f17, %f28, %f39, %f50};
$L__BB1_2:
	ret;

}


// ===== COMPILED SASS (sm_100) =====

	.target	sm_100

	.elftype	@"ET_EXEC"


//--------------------- .note.nv.tkinfo           --------------------------
	.section	.note.nv.tkinfo,"",@"SHT_NOTE"
	.sectionflags	@"SHF_NOTE_NV_TKINFO"
	.tkinfo
        /*0018*/ 	.word	0x00000002
        /*0030*/ 	.string	""
        /*0030*/ 	.string	"ptxas"
        /*0030*/ 	.string	"Cuda compilation tools, release 13.0, V13.0.88"
        /*0030*/ 	.string	"Build cuda_13.0.r13.0/compiler.36424714_0"
        /*0030*/ 	.string	"-arch sm_100 -m 64 "



//--------------------- .note.nv.cuinfo           --------------------------
	.section	.note.nv.cuinfo,"",@"SHT_NOTE"
	.sectionflags	@"SHF_NOTE_NV_CUINFO"
        /*0018*/ 	.short	0x0002
        /*001a*/ 	.short	0x0064
        /*001c*/ 	.short	0x0082
	.zero		2


//--------------------- .nv.info                  --------------------------
	.section	.nv.info,"",@"SHT_CUDA_INFO"
	.align	4


	//----- nvinfo : EIATTR_REGCOUNT
	.align		4
        /*0000*/ 	.byte	0x04, 0x2f
        /*0002*/ 	.short	(.L_1 - .L_0)
	.align		4
.L_0:
        /*0004*/ 	.word	index@(_Z20kernel1_sigmoid_fp32PfS_i)
        /*0008*/ 	.word	0x0000000e


	//----- nvinfo : EIATTR_FRAME_SIZE
	.align		4
.L_1:
        /*000c*/ 	.byte	0x04, 0x11
        /*000e*/ 	.short	(.L_3 - .L_2)
	.align		4
.L_2:
        /*0010*/ 	.word	index@($__internal_1_$__cuda_sm20_rcp_rn_f32_slowpath)
        /*0014*/ 	.word	0x00000000


	//----- nvinfo : EIATTR_FRAME_SIZE
	.align		4
.L_3:
        /*0018*/ 	.byte	0x04, 0x11
        /*001a*/ 	.short	(.L_5 - .L_4)
	.align		4
.L_4:
        /*001c*/ 	.word	index@(_Z20kernel1_sigmoid_fp32PfS_i)
        /*0020*/ 	.word	0x00000000


	//----- nvinfo : EIATTR_REGCOUNT
	.align		4
.L_5:
        /*0024*/ 	.byte	0x04, 0x2f
        /*0026*/ 	.short	(.L_7 - .L_6)
	.align		4
.L_6:
        /*0028*/ 	.word	index@(_Z21kernel2_sigmoid_4fp32PfS_i)
        /*002c*/ 	.word	0x00000012


	//----- nvinfo : EIATTR_FRAME_SIZE
	.align		4
.L_7:
        /*0030*/ 	.byte	0x04, 0x11
        /*0032*/ 	.short	(.L_9 - .L_8)
	.align		4
.L_8:
        /*0034*/ 	.word	index@($__internal_0_$__cuda_sm20_rcp_rn_f32_slowpath)
        /*0038*/ 	.word	0x00000000


	//----- nvinfo : EIATTR_FRAME_SIZE
	.align		4
.L_9:
        /*003c*/ 	.byte	0x04, 0x11
        /*003e*/ 	.short	(.L_11 - .L_10)
	.align		4
.L_10:
        /*0040*/ 	.word	index@(_Z21kernel2_sigmoid_4fp32PfS_i)
        /*0044*/ 	.word	0x00000000


	//----- nvinfo : EIATTR_MIN_STACK_SIZE
	.align		4
.L_11:
        /*0048*/ 	.byte	0x04, 0x12
        /*004a*/ 	.short	(.L_13 - .L_12)
	.align		4
.L_12:
        /*004c*/ 	.word	index@(_Z21kernel2_sigmoid_4fp32PfS_i)
        /*0050*/ 	.word	0x00000000


	//----- nvinfo : EIATTR_MIN_STACK_SIZE
	.align		4
.L_13:
        /*0054*/ 	.byte	0x04, 0x12
        /*0056*/ 	.short	(.L_15 - .L_14)
	.align		4
.L_14:
        /*0058*/ 	.word	index@(_Z20kernel1_sigmoid_fp32PfS_i)
        /*005c*/ 	.word	0x00000000
.L_15:


//--------------------- .nv.compat                --------------------------
	.section	.nv.compat,"",@"SHT_CUDA_COMPAT_INFO"
	.align	4
        /*0000*/ 	.byte	0x02, 0x09, 0x00, 0x00, 0x02, 0x02, 0x01, 0x00, 0x02, 0x05, 0x05, 0x00, 0x03, 0x07, 0x01, 0x01
        /*0010*/ 	.byte	0x02, 0x03, 0x00, 0x00, 0x02, 0x06, 0x01, 0x00, 0x04, 0x0b, 0x08, 0x00, 0x09, 0x00, 0x00, 0x00
        /*0020*/ 	.byte	0x00, 0x00, 0x00, 0x00


//--------------------- .nv.info._Z21kernel2_sigmoid_4fp32PfS_i --------------------------
	.section	.nv.info._Z21kernel2_sigmoid_4fp32PfS_i,"",@"SHT_CUDA_INFO"
	.sectionflags	@""
	.align	4


	//----- nvinfo : EIATTR_CUDA_API_VERSION
	.align		4
        /*0000*/ 	.byte	0x04, 0x37
        /*0002*/ 	.short	(.L_17 - .L_16)
.L_16:
        /*0004*/ 	.word	0x00000082


	//----- nvinfo : EIATTR_KPARAM_INFO
	.align		4
.L_17:
        /*0008*/ 	.byte	0x04, 0x17
        /*000a*/ 	.short	(.L_19 - .L_18)
.L_18:
        /*000c*/ 	.word	0x00000000
        /*0010*/ 	.short	0x0002
        /*0012*/ 	.short	0x0010
        /*0014*/ 	.byte	0x00, 0xf0, 0x11, 0x00


	//----- nvinfo : EIATTR_KPARAM_INFO
	.align		4
.L_19:
        /*0018*/ 	.byte	0x04, 0x17
        /*001a*/ 	.short	(.L_21 - .L_20)
.L_20:
        /*001c*/ 	.word	0x00000000
        /*0020*/ 	.short	0x0001
        /*0022*/ 	.short	0x0008
        /*0024*/ 	.byte	0x00, 0xf5, 0x21, 0x00


	//----- nvinfo : EIATTR_KPARAM_INFO
	.align		4
.L_21:
        /*0028*/ 	.byte	0x04, 0x17
        /*002a*/ 	.short	(.L_23 - .L_22)
.L_22:
        /*002c*/ 	.word	0x00000000
        /*0030*/ 	.short	0x0000
        /*0032*/ 	.short	0x0000
        /*0034*/ 	.byte	0x00, 0xf5, 0x21, 0x00


	//----- nvinfo : EIATTR_SPARSE_MMA_MASK
	.align		4
.L_23:
        /*0038*/ 	.byte	0x03, 0x50
        /*003a*/ 	.short	0x0000


	//----- nvinfo : EIATTR_MAXREG_COUNT
	.align		4
        /*003c*/ 	.byte	0x03, 0x1b
        /*003e*/ 	.short	0x00ff


	//----- nvinfo : EIATTR_MERCURY_ISA_VERSION
	.align		4
        /*0040*/ 	.byte	0x03, 0x5f
        /*0042*/ 	.short	0x0101


	//----- nvinfo : EIATTR_VRC_CTA_INIT_COUNT
	.align		4
        /*0044*/ 	.byte	0x02, 0x4a
	.zero		1
	.zero		1


	//----- nvinfo : EIATTR_EXIT_INSTR_OFFSETS
	.align		4
        /*0048*/ 	.byte	0x04, 0x1c
        /*004a*/ 	.short	(.L_25 - .L_24)


	//   ....[0]....
.L_24:
        /*004c*/ 	.word	0x00000080


	//   ....[1]....
        /*0050*/ 	.word	0x00000700


	//----- nvinfo : EIATTR_CRS_STACK_SIZE
	.align		4
.L_25:
        /*0054*/ 	.byte	0x04, 0x1e
        /*0056*/ 	.short	(.L_27 - .L_26)
.L_26:
        /*0058*/ 	.word	0x00000000


	//----- nvinfo : EIATTR_CBANK_PARAM_SIZE
	.align		4
.L_27:
        /*005c*/ 	.byte	0x03, 0x19
        /*005e*/ 	.short	0x0014


	//----- nvinfo : EIATTR_PARAM_CBANK
	.align		4
        /*0060*/ 	.byte	0x04, 0x0a
        /*0062*/ 	.short	(.L_29 - .L_28)
	.align		4
.L_28:
        /*0064*/ 	.word	index@(.nv.constant0._Z21kernel2_sigmoid_4fp32PfS_i)
        /*0068*/ 	.short	0x0380
        /*006a*/ 	.short	0x0014


	//----- nvinfo : EIATTR_SW_WAR
	.align		4
.L_29:
        /*006c*/ 	.byte	0x04, 0x36
        /*006e*/ 	.short	(.L_31 - .L_30)
.L_30:
        /*0070*/ 	.word	0x00000008
.L_31:


//--------------------- .nv.info._Z20kernel1_sigmoid_fp32PfS_i --------------------------
	.section	.nv.info._Z20kernel1_sigmoid_fp32PfS_i,"",@"SHT_CUDA_INFO"
	.sectionflags	@""
	.align	4


	//----- nvinfo : EIATTR_CUDA_API_VERSION
	.align		4
        /*0000*/ 	.byte	0x04, 0x37
        /*0002*/ 	.short	(.L_33 - .L_32)
.L_32:
        /*0004*/ 	.word	0x00000082


	//----- nvinfo : EIATTR_KPARAM_INFO
	.align		4
.L_33:
        /*0008*/ 	.byte	0x04, 0x17
        /*000a*/ 	.short	(.L_35 - .L_34)
.L_34:
        /*000c*/ 	.word	0x00000000
        /*0010*/ 	.short	0x0002
        /*0012*/ 	.short	0x0010
        /*0014*/ 	.byte	0x00, 0xf0, 0x11, 0x00


	//----- nvinfo : EIATTR_KPARAM_INFO
	.align		4
.L_35:
        /*0018*/ 	.byte	0x04, 0x17
        /*001a*/ 	.short	(.L_37 - .L_36)
.L_36:
        /*001c*/ 	.word	0x00000000
        /*0020*/ 	.short	0x0001
        /*0022*/ 	.short	0x0008
        /*0024*/ 	.byte	0x00, 0xf5, 0x21, 0x00


	//----- nvinfo : EIATTR_KPARAM_INFO
	.align		4
.L_37:
        /*0028*/ 	.byte	0x04, 0x17
        /*002a*/ 	.short	(.L_39 - .L_38)
.L_38:
        /*002c*/ 	.word	0x00000000
        /*0030*/ 	.short	0x0000
        /*0032*/ 	.short	0x0000
        /*0034*/ 	.byte	0x00, 0xf5, 0x21, 0x00


	//----- nvinfo : EIATTR_SPARSE_MMA_MASK
	.align		4
.L_39:
        /*0038*/ 	.byte	0x03, 0x50
        /*003a*/ 	.short	0x0000


	//----- nvinfo : EIATTR_MAXREG_COUNT
	.align		4
        /*003c*/ 	.byte	0x03, 0x1b
        /*003e*/ 	.short	0x00ff


	//----- nvinfo : EIATTR_MERCURY_ISA_VERSION
	.align		4
        /*0040*/ 	.byte	0x03, 0x5f
        /*0042*/ 	.short	0x0101


	//----- nvinfo : EIATTR_VRC_CTA_INIT_COUNT
	.align		4
        /*0044*/ 	.byte	0x02, 0x4a
	.zero		1
	.zero		1


	//----- nvinfo : EIATTR_EXIT_INSTR_OFFSETS
	.align		4
        /*0048*/ 	.byte	0x04, 0x1c
        /*004a*/ 	.short	(.L_41 - .L_40)


	//   ....[0]....
.L_40:
        /*004c*/ 	.word	0x00000070


	//   ....[1]....
        /*0050*/ 	.word	0x00000260


	//----- nvinfo : EIATTR_CRS_STACK_SIZE
	.align		4
.L_41:
        /*0054*/ 	.byte	0x04, 0x1e
        /*0056*/ 	.short	(.L_43 - .L_42)
.L_42:
        /*0058*/ 	.word	0x00000000


	//----- nvinfo : EIATTR_CBANK_PARAM_SIZE
	.align		4
.L_43:
        /*005c*/ 	.byte	0x03, 0x19
        /*005e*/ 	.short	0x0014


	//----- nvinfo : EIATTR_PARAM_CBANK
	.align		4
        /*0060*/ 	.byte	0x04, 0x0a
        /*0062*/ 	.short	(.L_45 - .L_44)
	.align		4
.L_44:
        /*0064*/ 	.word	index@(.nv.constant0._Z20kernel1_sigmoid_fp32PfS_i)
        /*0068*/ 	.short	0x0380
        /*006a*/ 	.short	0x0014


	//----- nvinfo : EIATTR_SW_WAR
	.align		4
.L_45:
        /*006c*/ 	.byte	0x04, 0x36
        /*006e*/ 	.short	(.L_47 - .L_46)
.L_46:
        /*0070*/ 	.word	0x00000008
.L_47:


//--------------------- .nv.callgraph             --------------------------
	.section	.nv.callgraph,"",@"SHT_CUDA_CALLGRAPH"
	.align	4
	.sectionentsize	8
	.align		4
        /*0000*/ 	.word	0x00000000
	.align		4
        /*0004*/ 	.word	0xffffffff
	.align		4
        /*0008*/ 	.word	0x00000000
	.align		4
        /*000c*/ 	.word	0xfffffffe
	.align		4
        /*0010*/ 	.word	0x00000000
	.align		4
        /*0014*/ 	.word	0xfffffffd
	.align		4
        /*0018*/ 	.word	0x00000000
	.align		4
        /*001c*/ 	.word	0xfffffffc


//--------------------- .text._Z21kernel2_sigmoid_4fp32PfS_i --------------------------
	.section	.text._Z21kernel2_sigmoid_4fp32PfS_i,"ax",@progbits
	.align	128
        .global         _Z21kernel2_sigmoid_4fp32PfS_i
        .type           _Z21kernel2_sigmoid_4fp32PfS_i,@function
        .size           _Z21kernel2_sigmoid_4fp32PfS_i,(.L_x_25 - _Z21kernel2_sigmoid_4fp32PfS_i)
        .other          _Z21kernel2_sigmoid_4fp32PfS_i,@"STO_CUDA_ENTRY STV_DEFAULT"
_Z21kernel2_sigmoid_4fp32PfS_i:
.text._Z21kernel2_sigmoid_4fp32PfS_i:
[----:B------:R-:W-:Y:S01]  /*0000*/  LDC R1, c[0x0][0x37c] ;  /* 0x0000df00ff017b82 */ /* 0x000fe20000000800 */
[----:B------:R-:W0:Y:S01]  /*0010*/  S2R R3, SR_TID.X ;  /* 0x0000000000037919 */ /* 0x000e220000002100 */
[----:B------:R-:W0:Y:S01]  /*0020*/  LDCU UR4, c[0x0][0x360] ;  /* 0x00006c00ff0477ac */ /* 0x000e220008000800 */
[----:B------:R-:W0:Y:S01]  /*0030*/  S2R R0, SR_CTAID.X ;  /* 0x0000000000007919 */ /* 0x000e220000002500 */
[----:B------:R-:W1:Y:S01]  /*0040*/  LDCU UR5, c[0x0][0x390] ;  /* 0x00007200ff0577ac */ /* 0x000e620008000800 */
[----:B0-----:R-:W-:-:S05]  /*0050*/  IMAD R3, R0, UR4, R3 ;  /* 0x0000000400037c24 */ /* 0x001fca000f8e0203 */
[----:B------:R-:W-:-:S04]  /*0060*/  SHF.L.U32 R3, R3, 0x2, RZ ;  /* 0x0000000203037819 */ /* 0x000fc800000006ff */
[----:B-1----:R-:W-:-:S13]  /*0070*/  ISETP.GE.AND P0, PT, R3, UR5, PT ;  /* 0x0000000503007c0c */ /* 0x002fda000bf06270 */
[----:B------:R-:W-:Y:S05]  /*0080*/  @P0 EXIT ;  /* 0x000000000000094d */ /* 0x000fea0003800000 */
[----:B------:R-:W0:Y:S01]  /*0090*/  LDC.64 R4, c[0x0][0x380] ;  /* 0x0000e000ff047b82 */ /* 0x000e220000000a00 */
[----:B------:R-:W1:Y:S01]  /*00a0*/  LDCU.64 UR4, c[0x0][0x358] ;  /* 0x00006b00ff0477ac */ /* 0x000e620008000a00 */
[----:B0-----:R-:W-:-:S06]  /*00b0*/  IMAD.WIDE R4, R3, 0x4, R4 ;  /* 0x0000000403047825 */ /* 0x001fcc00078e0204 */
[----:B-1----:R-:W2:Y:S01]  /*00c0*/  LDG.E.128 R4, desc[UR4][R4.64] ;  /* 0x0000000404047981 */ /* 0x002ea2000c1e1d00 */
[----:B------:R-:W-:Y:S02]  /*00d0*/  HFMA2 R9, -RZ, RZ, 0.96630859375, -0.0022525787353515625 ;  /* 0x3bbb989dff097431 */ /* 0x000fe400000001ff */
[----:B------:R-:W-:Y:S01]  /*00e0*/  IMAD.MOV.U32 R11, RZ, RZ, 0x437c0000 ;  /* 0x437c0000ff0b7424 */ /* 0x000fe200078e00ff */
[----:B------:R-:W-:Y:S02]  /*00f0*/  BSSY.RECONVERGENT B0, `(.L_x_0) ;  /* 0x0000015000007945 */ /* 0x000fe40003800200 */
[----:B--2---:R-:W-:-:S04]  /*0100*/  FFMA.SAT R0, R4, -R9, 0.5 ;  /* 0x3f00000004007423 */ /* 0x004fc80000002809 */
[----:B------:R-:W-:-:S04]  /*0110*/  FFMA.RM R0, R0, R11, 12582913 ;  /* 0x4b40000100007423 */ /* 0x000fc8000000400b */
[C---:B------:R-:W-:Y:S01]  /*0120*/  FADD R9, R0.reuse, -12583039 ;  /* 0xcb40007f00097421 */ /* 0x040fe20000000000 */
[----:B------:R-:W-:-:S03]  /*0130*/  SHF.L.U32 R0, R0, 0x17, RZ ;  /* 0x0000001700007819 */ /* 0x000fc600000006ff */
[----:B------:R-:W-:-:S04]  /*0140*/  FFMA R9, R4, -1.4426950216293334961, -R9 ;  /* 0xbfb8aa3b04097823 */ /* 0x000fc80000000809 */
[----:B------:R-:W-:-:S06]  /*0150*/  FFMA R9, R4, -1.925963033500011079e-08, R9 ;  /* 0xb2a5706004097823 */ /* 0x000fcc0000000009 */
[----:B------:R-:W0:Y:S02]  /*0160*/  MUFU.EX2 R9, R9 ;  /* 0x0000000900097308 */ /* 0x000e240000000800 */
[----:B0-----:R-:W-:-:S05]  /*0170*/  FFMA R0, R0, R9, 1 ;  /* 0x3f80000000007423 */ /* 0x001fca0000000009 */
[----:B------:R-:W-:-:S04]  /*0180*/  IADD3 R2, PT, PT, R0, 0x1800000, RZ ;  /* 0x0180000000027810 */ /* 0x000fc80007ffe0ff */
[----:B------:R-:W-:-:S04]  /*0190*/  LOP3.LUT R2, R2, 0x7f800000, RZ, 0xc0, !PT ;  /* 0x7f80000002027812 */ /* 0x000fc800078ec0ff */
[----:B------:R-:W-:-:S13]  /*01a0*/  ISETP.GT.U32.AND P0, PT, R2, 0x1ffffff, PT ;  /* 0x01ffffff0200780c */ /* 0x000fda0003f04070 */
[----:B------:R-:W-:Y:S05]  /*01b0*/  @P0 BRA `(.L_x_1) ;  /* 0x0000000000100947 */ /* 0x000fea0003800000 */
[----:B------:R-:W-:-:S07]  /*01c0*/  MOV R8, 0x1e0 ;  /* 0x000001e000087802 */ /* 0x000fce0000000f00 */
[----:B------:R-:W-:Y:S05]  /*01d0*/  CALL.REL.NOINC `($__internal_0_$__cuda_sm20_rcp_rn_f32_slowpath) ;  /* 0x00000004004c7944 */ /* 0x000fea0003c00000 */
[----:B------:R-:W-:Y:S01]  /*01e0*/  IMAD.MOV.U32 R4, RZ, RZ, R0 ;  /* 0x000000ffff047224 */ /* 0x000fe200078e0000 */
[----:B------:R-:W-:Y:S06]  /*01f0*/  BRA `(.L_x_2) ;  /* 0x0000000000107947 */ /* 0x000fec0003800000 */
.L_x_1:
[----:B------:R-:W0:Y:S02]  /*0200*/  MUFU.RCP R9, R0 ;  /* 0x0000000000097308 */ /* 0x000e240000001000 */
[----:B0-----:R-:W-:-:S04]  /*0210*/  FFMA R2, R0, R9, -1 ;  /* 0xbf80000000027423 */ /* 0x001fc80000000009 */
[----:B------:R-:W-:-:S04]  /*0220*/  FADD.FTZ R2, -R2, -RZ ;  /* 0x800000ff02027221 */ /* 0x000fc80000010100 */
[----:B------:R-:W-:-:S07]  /*0230*/  FFMA R4, R9, R2, R9 ;  /* 0x0000000209047223 */ /* 0x000fce0000000009 */
.L_x_2:
[----:B------:R-:W-:Y:S05]  /*0240*/  BSYNC.RECONVERGENT B0 ;  /* 0x0000000000007941 */ /* 0x000fea0003800200 */
.L_x_0:
[----:B------:R-:W-:Y:S01]  /*0250*/  HFMA2 R9, -RZ, RZ, 3.7421875, 0 ;  /* 0x437c0000ff097431 */ /* 0x000fe200000001ff */
[----:B------:R-:W-:Y:S01]  /*0260*/  MOV R0, 0x3bbb989d ;  /* 0x3bbb989d00007802 */ /* 0x000fe20000000f00 */
[----:B------:R-:W-:Y:S04]  /*0270*/  BSSY.RECONVERGENT B0, `(.L_x_3) ;  /* 0x0000015000007945 */ /* 0x000fe80003800200 */
[----:B------:R-:W-:-:S04]  /*0280*/  FFMA.SAT R0, R5, -R0, 0.5 ;  /* 0x3f00000005007423 */ /* 0x000fc80000002800 */
[----:B------:R-:W-:-:S04]  /*0290*/  FFMA.RM R0, R0, R9, 12582913 ;  /* 0x4b40000100007423 */ /* 0x000fc80000004009 */
[C---:B------:R-:W-:Y:S01]  /*02a0*/  FADD R2, R0.reuse, -12583039 ;  /* 0xcb40007f00027421 */ /* 0x040fe20000000000 */
[----:B------:R-:W-:-:S03]  /*02b0*/  IMAD.SHL.U32 R0, R0, 0x800000, RZ ;  /* 0x0080000000007824 */ /* 0x000fc600078e00ff */
[----:B------:R-:W-:-:S04]  /*02c0*/  FFMA R2, R5, -1.4426950216293334961, -R2 ;  /* 0xbfb8aa3b05027823 */ /* 0x000fc80000000802 */
[----:B------:R-:W-:-:S04]  /*02d0*/  FFMA R2, R5, -1.925963033500011079e-08, R2 ;  /* 0xb2a5706005027823 */ /* 0x000fc80000000002 */
        /* <DEDUP_REMOVED lines=8> */
[----:B------:R-:W-:Y:S01]  /*0360*/  MOV R5, R0 ;  /* 0x0000000000057202 */ /* 0x000fe20000000f00 */
[----:B------:R-:W-:Y:S06]  /*0370*/  BRA `(.L_x_5) ;  /* 0x0000000000107947 */ /* 0x000fec0003800000 */
.L_x_4:
[----:B------:R-:W0:Y:S02]  /*0380*/  MUFU.RCP R5, R0 ;  /* 0x0000000000057308 */ /* 0x000e240000001000 */
[----:B0-----:R-:W-:-:S04]  /*0390*/  FFMA R2, R0, R5, -1 ;  /* 0xbf80000000027423 */ /* 0x001fc80000000005 */
[----:B------:R-:W-:-:S04]  /*03a0*/  FADD.FTZ R2, -R2, -RZ ;  /* 0x800000ff02027221 */ /* 0x000fc80000010100 */
[----:B------:R-:W-:-:S07]  /*03b0*/  FFMA R5, R5, R2, R5 ;  /* 0x0000000205057223 */ /* 0x000fce0000000005 */
.L_x_5:
[----:B------:R-:W-:Y:S05]  /*03c0*/  BSYNC.RECONVERGENT B0 ;  /* 0x0000000000007941 */ /* 0x000fea0003800200 */
.L_x_3:
[----:B------:R-:W-:Y:S02]  /*03d0*/  HFMA2 R11, -RZ, RZ, 3.7421875, 0 ;  /* 0x437c0000ff0b7431 */ /* 0x000fe400000001ff */
[----:B------:R-:W-:Y:S01]  /*03e0*/  IMAD.MOV.U32 R9, RZ, RZ, 0x3bbb989d ;  /* 0x3bbb989dff097424 */ /* 0x000fe200078e00ff */
[----:B------:R-:W-:Y:S03]  /*03f0*/  BSSY.RECONVERGENT B0, `(.L_x_6) ;  /* 0x0000015000007945 */ /* 0x000fe60003800200 */
[----:B------:R-:W-:-:S04]  /*0400*/  FFMA.SAT R0, R6, -R9, 0.5 ;  /* 0x3f00000006007423 */ /* 0x000fc80000002809 */
[----:B------:R-:W-:-:S04]  /*0410*/  FFMA.RM R0, R0, R11, 12582913 ;  /* 0x4b40000100007423 */ /* 0x000fc8000000400b */
[C---:B------:R-:W-:Y:S01]  /*0420*/  FADD R9, R0.reuse, -12583039 ;  /* 0xcb40007f00097421 */ /* 0x040fe20000000000 */
[----:B------:R-:W-:-:S03]  /*0430*/  SHF.L.U32 R0, R0, 0x17, RZ ;  /* 0x0000001700007819 */ /* 0x000fc600000006ff */
[----:B------:R-:W-:-:S04]  /*0440*/  FFMA R9, R6, -1.4426950216293334961, -R9 ;  /* 0xbfb8aa3b06097823 */ /* 0x000fc80000000809 */
[----:B------:R-:W-:-:S06]  /*0450*/  FFMA R9, R6, -1.925963033500011079e-08, R9 ;  /* 0xb2a5706006097823 */ /* 0x000fcc0000000009 */
[----:B------:R-:W0:Y:S02]  /*0460*/  MUFU.EX2 R9, R9 ;  /* 0x0000000900097308 */ /* 0x000e240000000800 */
[----:B0-----:R-:W-:-:S04]  /*0470*/  FFMA R0, R0, R9, 1 ;  /* 0x3f80000000007423 */ /* 0x001fc80000000009 */
[----:B------:R-:W-:-:S05]  /*0480*/  VIADD R2, R0, 0x1800000 ;  /* 0x0180000000027836 */ /* 0x000fca0000000000 */
[----:B------:R-:W-:-:S04]  /*0490*/  LOP3.LUT R2, R2, 0x7f800000, RZ, 0xc0, !PT ;  /* 0x7f80000002027812 */ /* 0x000fc800078ec0ff */
[----:B------:R-:W-:-:S13]  /*04a0*/  ISETP.GT.U32.AND P0, PT, R2, 0x1ffffff, PT ;  /* 0x01ffffff0200780c */ /* 0x000fda0003f04070 */
[----:B------:R-:W-:Y:S05]  /*04b0*/  @P0 BRA `(.L_x_7) ;  /* 0x0000000000100947 */ /* 0x000fea0003800000 */
[----:B------:R-:W-:-:S07]  /*04c0*/  MOV R8, 0x4e0 ;  /* 0x000004e000087802 */ /* 0x000fce0000000f00 */
[----:B------:R-:W-:Y:S05]  /*04d0*/  CALL.REL.NOINC `($__internal_0_$__cuda_sm20_rcp_rn_f32_slowpath) ;  /* 0x00000000008c7944 */ /* 0x000fea0003c00000 */
[----:B------:R-:W-:Y:S01]  /*04e0*/  MOV R6, R0 ;  /* 0x0000000000067202 */ /* 0x000fe20000000f00 */
[----:B------:R-:W-:Y:S06]  /*04f0*/  BRA `(.L_x_8) ;  /* 0x0000000000107947 */ /* 0x000fec0003800000 */
.L_x_7:
[----:B------:R-:W0:Y:S02]  /*0500*/  MUFU.RCP R9, R0 ;  /* 0x0000000000097308 */ /* 0x000e240000001000 */
[----:B0-----:R-:W-:-:S04]  /*0510*/  FFMA R2, R0, R9, -1 ;  /* 0xbf80000000027423 */ /* 0x001fc80000000009 */
[----:B------:R-:W-:-:S04]  /*0520*/  FADD.FTZ R2, -R2, -RZ ;  /* 0x800000ff02027221 */ /* 0x000fc80000010100 */
[----:B------:R-:W-:-:S07]  /*0530*/  FFMA R6, R9, R2, R9 ;  /* 0x0000000209067223 */ /* 0x000fce0000000009 */
.L_x_8:
[----:B------:R-:W-:Y:S05]  /*0540*/  BSYNC.RECONVERGENT B0 ;  /* 0x0000000000007941 */ /* 0x000fea0003800200 */
.L_x_6:
[----:B------:R-:W-:Y:S02]  /*0550*/  HFMA2 R0, -RZ, RZ, 0.96630859375, -0.0022525787353515625 ;  /* 0x3bbb989dff007431 */ /* 0x000fe400000001ff */
[----:B------:R-:W-:Y:S01]  /*0560*/  IMAD.MOV.U32 R9, RZ, RZ, 0x437c0000 ;  /* 0x437c0000ff097424 */ /* 0x000fe200078e00ff */
[----:B------:R-:W-:Y:S02]  /*0570*/  BSSY.RECONVERGENT B0, `(.L_x_9) ;  /* 0x0000015000007945 */ /* 0x000fe40003800200 */
[----:B------:R-:W-:-:S04]  /*0580*/  FFMA.SAT R0, R7, -R0, 0.5 ;  /* 0x3f00000007007423 */ /* 0x000fc80000002800 */
[----:B------:R-:W-:-:S04]  /*0590*/  FFMA.RM R0, R0, R9, 12582913 ;  /* 0x4b40000100007423 */ /* 0x000fc80000004009 */
[C---:B------:R-:W-:Y:S01]  /*05a0*/  FADD R2, R0.reuse, -12583039 ;  /* 0xcb40007f00027421 */ /* 0x040fe20000000000 */
[----:B------:R-:W-:-:S03]  /*05b0*/  SHF.L.U32 R0, R0, 0x17, RZ ;  /* 0x0000001700007819 */ /* 0x000fc600000006ff */
        /* <DEDUP_REMOVED lines=12> */
.L_x_10:
[----:B------:R-:W0:Y:S02]  /*0680*/  MUFU.RCP R7, R0 ;  /* 0x0000000000077308 */ /* 0x000e240000001000 */
[----:B0-----:R-:W-:-:S04]  /*0690*/  FFMA R2, R0, R7, -1 ;  /* 0xbf80000000027423 */ /* 0x001fc80000000007 */
[----:B------:R-:W-:-:S04]  /*06a0*/  FADD.FTZ R2, -R2, -RZ ;  /* 0x800000ff02027221 */ /* 0x000fc80000010100 */
[----:B------:R-:W-:-:S07]  /*06b0*/  FFMA R7, R7, R2, R7 ;  /* 0x0000000207077223 */ /* 0x000fce0000000007 */
.L_x_11:
[----:B------:R-:W-:Y:S05]  /*06c0*/  BSYNC.RECONVERGENT B0 ;  /* 0x0000000000007941 */ /* 0x000fea0003800200 */
.L_x_9:
[----:B------:R-:W0:Y:S02]  /*06d0*/  LDC.64 R8, c[0x0][0x388] ;  /* 0x0000e200ff087b82 */ /* 0x000e240000000a00 */
[----:B0-----:R-:W-:-:S05]  /*06e0*/  IMAD.WIDE R2, R3, 0x4, R8 ;  /* 0x0000000403027825 */ /* 0x001fca00078e0208 */
[----:B------:R-:W-:Y:S01]  /*06f0*/  STG.E.128 desc[UR4][R2.64], R4 ;  /* 0x0000000402007986 */ /* 0x000fe2000c101d04 */
[----:B------:R-:W-:Y:S05]  /*0700*/  EXIT ;  /* 0x000000000000794d */ /* 0x000fea0003800000 */
        .weak           $__internal_0_$__cuda_sm20_rcp_rn_f32_slowpath
        .type           $__internal_0_$__cuda_sm20_rcp_rn_f32_slowpath,@function
        .size           $__internal_0_$__cuda_sm20_rcp_rn_f32_slowpath,(.L_x_25 - $__internal_0_$__cuda_sm20_rcp_rn_f32_slowpath)
$__internal_0_$__cuda_sm20_rcp_rn_f32_slowpath:
[----:B------:R-:W-:Y:S01]  /*0710*/  SHF.L.U32 R2, R0, 0x1, RZ ;  /* 0x0000000100027819 */ /* 0x000fe200000006ff */
[----:B------:R-:W-:Y:S03]  /*0720*/  BSSY.RECONVERGENT B1, `(.L_x_12) ;  /* 0x0000030000017945 */ /* 0x000fe60003800200 */
[----:B------:R-:W-:-:S04]  /*0730*/  SHF.R.U32.HI R13, RZ, 0x18, R2 ;  /* 0x00000018ff0d7819 */ /* 0x000fc80000011602 */
[----:B------:R-:W-:-:S13]  /*0740*/  ISETP.NE.U32.AND P0, PT, R13, RZ, PT ;  /* 0x000000ff0d00720c */ /* 0x000fda0003f05070 */
[----:B------:R-:W-:Y:S05]  /*0750*/  @P0 BRA `(.L_x_13) ;  /* 0x0000000000280947 */ /* 0x000fea0003800000 */
[----:B------:R-:W-:-:S04]  /*0760*/  SHF.L.U32 R2, R0, 0x1, RZ ;  /* 0x0000000100027819 */ /* 0x000fc800000006ff */
[----:B------:R-:W-:-:S13]  /*0770*/  ISETP.NE.AND P0, PT, R2, RZ, PT ;  /* 0x000000ff0200720c */ /* 0x000fda0003f05270 */
[----:B------:R-:W-:Y:S01]  /*0780*/  @P0 FFMA R10, R0, 1.84467440737095516160e+19, RZ ;  /* 0x5f800000000a0823 */ /* 0x000fe200000000ff */
[----:B------:R-:W-:Y:S08]  /*0790*/  @!P0 MUFU.RCP R9, R0 ;  /* 0x0000000000098308 */ /* 0x000ff00000001000 */
[----:B------:R-:W0:Y:S02]  /*07a0*/  @P0 MUFU.RCP R11, R10 ;  /* 0x0000000a000b0308 */ /* 0x000e240000001000 */
[----:B0-----:R-:W-:-:S04]  /*07b0*/  @P0 FFMA R2, R10, R11, -1 ;  /* 0xbf8000000a020423 */ /* 0x001fc8000000000b */
[----:B------:R-:W-:-:S04]  /*07c0*/  @P0 FADD.FTZ R2, -R2, -RZ ;  /* 0x800000ff02020221 */ /* 0x000fc80000010100 */
[----:B------:R-:W-:-:S04]  /*07d0*/  @P0 FFMA R2, R11, R2, R11 ;  /* 0x000000020b020223 */ /* 0x000fc8000000000b */
[----:B------:R-:W-:Y:S01]  /*07e0*/  @P0 FFMA R9, R2, 1.84467440737095516160e+19, RZ ;  /* 0x5f80000002090823 */ /* 0x000fe200000000ff */
[----:B------:R-:W-:Y:S06]  /*07f0*/  BRA `(.L_x_14) ;  /* 0x0000000000887947 */ /* 0x000fec0003800000 */
.L_x_13:
[----:B------:R-:W-:-:S04]  /*0800*/  IADD3 R15, PT, PT, R13, -0xfd, RZ ;  /* 0xffffff030d0f7810 */ /* 0x000fc80007ffe0ff */
[----:B------:R-:W-:-:S13]  /*0810*/  ISETP.GT.U32.AND P0, PT, R15, 0x1, PT ;  /* 0x000000010f00780c */ /* 0x000fda0003f04070 */
[----:B------:R-:W-:Y:S05]  /*0820*/  @P0 BRA `(.L_x_15) ;  /* 0x0000000000780947 */ /* 0x000fea0003800000 */
[----:B------:R-:W-:Y:S01]  /*0830*/  LOP3.LUT R2, R0, 0x7fffff, RZ, 0xc0, !PT ;  /* 0x007fffff00027812 */ /* 0x000fe200078ec0ff */
[----:B------:R-:W-:-:S03]  /*0840*/  IMAD.MOV.U32 R12, RZ, RZ, 0x3 ;  /* 0x00000003ff0c7424 */ /* 0x000fc600078e00ff */
[----:B------:R-:W-:Y:S02]  /*0850*/  LOP3.LUT R2, R2, 0x3f800000, RZ, 0xfc, !PT ;  /* 0x3f80000002027812 */ /* 0x000fe400078efcff */
[----:B------:R-:W-:Y:S02]  /*0860*/  SHF.L.U32 R12, R12, R15, RZ ;  /* 0x0000000f0c0c7219 */ /* 0x000fe400000006ff */
[----:B------:R-:W0:Y:S02]  /*0870*/  MUFU.RCP R9, R2 ;  /* 0x0000000200097308 */ /* 0x000e240000001000 */
[----:B0-----:R-:W-:-:S04]  /*0880*/  FFMA R10, R2, R9, -1 ;  /* 0xbf800000020a7423 */ /* 0x001fc80000000009 */
[----:B------:R-:W-:-:S04]  /*0890*/  FADD.FTZ R10, -R10, -RZ ;  /* 0x800000ff0a0a7221 */ /* 0x000fc80000010100 */
[CCC-:B------:R-:W-:Y:S01]  /*08a0*/  FFMA.RM R11, R9.reuse, R10.reuse, R9.reuse ;  /* 0x0000000a090b7223 */ /* 0x1c0fe20000004009 */
[----:B------:R-:W-:-:S04]  /*08b0*/  FFMA.RP R10, R9, R10, R9 ;  /* 0x0000000a090a7223 */ /* 0x000fc80000008009 */
[C---:B------:R-:W-:Y:S02]  /*08c0*/  LOP3.LUT R9, R11.reuse, 0x7fffff, RZ, 0xc0, !PT ;  /* 0x007fffff0b097812 */ /* 0x040fe400078ec0ff */
[----:B------:R-:W-:Y:S02]  /*08d0*/  FSETP.NEU.FTZ.AND P0, PT, R11, R10, PT ;  /* 0x0000000a0b00720b */ /* 0x000fe40003f1d000 */
[----:B------:R-:W-:Y:S02]  /*08e0*/  LOP3.LUT R9, R9, 0x800000, RZ, 0xfc, !PT ;  /* 0x0080000009097812 */ /* 0x000fe400078efcff */
[----:B------:R-:W-:Y:S02]  /*08f0*/  SEL R10, RZ, 0xffffffff, !P0 ;  /* 0xffffffffff0a7807 */ /* 0x000fe40004000000 */
[----:B------:R-:W-:Y:S02]  /*0900*/  LOP3.LUT R12, R12, R9, RZ, 0xc0, !PT ;  /* 0x000000090c0c7212 */ /* 0x000fe400078ec0ff */
[----:B------:R-:W-:-:S02]  /*0910*/  IADD3 R10, PT, PT, -R10, RZ, RZ ;  /* 0x000000ff0a0a7210 */ /* 0x000fc40007ffe1ff */
[-C--:B------:R-:W-:Y:S02]  /*0920*/  SHF.R.U32.HI R12, RZ, R15.reuse, R12 ;  /* 0x0000000fff0c7219 */ /* 0x080fe4000001160c */
[----:B------:R-:W-:Y:S02]  /*0930*/  LOP3.LUT P1, RZ, R10, R15, R9, 0xf8, !PT ;  /* 0x0000000f0aff7212 */ /* 0x000fe4000782f809 */
[C---:B------:R-:W-:Y:S02]  /*0940*/  LOP3.LUT P0, RZ, R12.reuse, 0x1, RZ, 0xc0, !PT ;  /* 0x000000010cff7812 */ /* 0x040fe4000780c0ff */
[----:B------:R-:W-:-:S04]  /*0950*/  LOP3.LUT P2, RZ, R12, 0x2, RZ, 0xc0, !PT ;  /* 0x000000020cff7812 */ /* 0x000fc8000784c0ff */
[----:B------:R-:W-:Y:S02]  /*0960*/  PLOP3.LUT P0, PT, P0, P1, P2, 0xe0, 0x0 ;  /* 0x000000000000781c */ /* 0x000fe40000703c20 */
[----:B------:R-:W-:Y:S02]  /*0970*/  LOP3.LUT P1, RZ, R0, 0x7fffff, RZ, 0xc0, !PT ;  /* 0x007fffff00ff7812 */ /* 0x000fe4000782c0ff */
[----:B------:R-:W-:-:S04]  /*0980*/  SEL R2, RZ, 0x1, !P0 ;  /* 0x00000001ff027807 */ /* 0x000fc80004000000 */
[----:B------:R-:W-:-:S04]  /*0990*/  IADD3 R2, PT, PT, -R2, RZ, RZ ;  /* 0x000000ff02027210 */ /* 0x000fc80007ffe1ff */
[----:B------:R-:W-:Y:S02]  /*09a0*/  ISETP.GE.AND P0, PT, R2, RZ, PT ;  /* 0x000000ff0200720c */ /* 0x000fe40003f06270 */
[----:B------:R-:W-:-:S04]  /*09b0*/  IADD3 R2, PT, PT, R13, -0xfc, RZ ;  /* 0xffffff040d027810 */ /* 0x000fc80007ffe0ff */
[----:B------:R-:W-:-:S07]  /*09c0*/  SHF.R.U32.HI R9, RZ, R2, R9 ;  /* 0x00000002ff097219 */ /* 0x000fce0000011609 */
[----:B------:R-:W-:-:S05]  /*09d0*/  @!P0 VIADD R9, R9, 0x1 ;  /* 0x0000000109098836 */ /* 0x000fca0000000000 */
[----:B------:R-:W-:-:S04]  /*09e0*/  @!P1 SHF.L.U32 R9, R9, 0x1, RZ ;  /* 0x0000000109099819 */ /* 0x000fc800000006ff */
[----:B------:R-:W-:Y:S01]  /*09f0*/  LOP3.LUT R9, R9, 0x80000000, R0, 0xf8, !PT ;  /* 0x8000000009097812 */ /* 0x000fe200078ef800 */
[----:B------:R-:W-:Y:S06]  /*0a00*/  BRA `(.L_x_14) ;  /* 0x0000000000047947 */ /* 0x000fec0003800000 */
.L_x_15:
[----:B------:R0:W1:Y:S02]  /*0a10*/  MUFU.RCP R9, R0 ;  /* 0x0000000000097308 */ /* 0x0000640000001000 */
.L_x_14:
[----:B------:R-:W-:Y:S05]  /*0a20*/  BSYNC.RECONVERGENT B1 ;  /* 0x0000000000017941 */ /* 0x000fea0003800200 */
.L_x_12:
[----:B01----:R-:W-:Y:S01]  /*0a30*/  MOV R0, R9 ;  /* 0x0000000900007202 */ /* 0x003fe20000000f00 */
[----:B------:R-:W-:-:S04]  /*0a40*/  HFMA2 R9, -RZ, RZ, 0, 0 ;  /* 0x00000000ff097431 */ /* 0x000fc800000001ff */
[----:B------:R-:W-:Y:S05]  /*0a50*/  RET.REL.NODEC R8 `(_Z21kernel2_sigmoid_4fp32PfS_i) ;  /* 0xfffffff408687950 */ /* 0x000fea0003c3ffff */
.L_x_16:
[----:B------:R-:W-:-:S00]  /*0a60*/  BRA `(.L_x_16) ;  /* 0xfffffffc00fc7947 */ /* 0x000fc0000383ffff */
[----:B------:R-:W-:-:S00]  /*0a70*/  NOP ;  /* 0x0000000000007918 */ /* 0x000fc00000000000 */
        /* <DEDUP_REMOVED lines=8> */
.L_x_25:


//--------------------- .text._Z20kernel1_sigmoid_fp32PfS_i --------------------------
	.section	.text._Z20kernel1_sigmoid_fp32PfS_i,"ax",@progbits
	.align	128
        .global         _Z20kernel1_sigmoid_fp32PfS_i
        .type           _Z20kernel1_sigmoid_fp32PfS_i,@function
        .size           _Z20kernel1_sigmoid_fp32PfS_i,(.L_x_26 - _Z20kernel1_sigmoid_fp32PfS_i)
        .other          _Z20kernel1_sigmoid_fp32PfS_i,@"STO_CUDA_ENTRY STV_DEFAULT"
_Z20kernel1_sigmoid_fp32PfS_i:
.text._Z20kernel1_sigmoid_fp32PfS_i:
[----:B------:R-:W-:Y:S01]  /*0000*/  LDC R1, c[0x0][0x37c] ;  /* 0x0000df00ff017b82 */ /* 0x000fe20000000800 */
[----:B------:R-:W0:Y:S01]  /*0010*/  S2R R3, SR_TID.X ;  /* 0x0000000000037919 */ /* 0x000e220000002100 */
[----:B------:R-:W0:Y:S01]  /*0020*/  LDCU UR4, c[0x0][0x360] ;  /* 0x00006c00ff0477ac */ /* 0x000e220008000800 */
[----:B------:R-:W0:Y:S01]  /*0030*/  S2R R0, SR_CTAID.X ;  /* 0x0000000000007919 */ /* 0x000e220000002500 */
[----:B------:R-:W1:Y:S01]  /*0040*/  LDCU UR5, c[0x0][0x390] ;  /* 0x00007200ff0577ac */ /* 0x000e620008000800 */
[----:B0-----:R-:W-:-:S05]  /*0050*/  IMAD R3, R0, UR4, R3 ;  /* 0x0000000400037c24 */ /* 0x001fca000f8e0203 */
[----:B-1----:R-:W-:-:S13]  /*0060*/  ISETP.GE.AND P0, PT, R3, UR5, PT ;  /* 0x0000000503007c0c */ /* 0x002fda000bf06270 */
[----:B------:R-:W-:Y:S05]  /*0070*/  @P0 EXIT ;  /* 0x000000000000094d */ /* 0x000fea0003800000 */
[----:B------:R-:W0:Y:S01]  /*0080*/  LDC.64 R4, c[0x0][0x380] ;  /* 0x0000e000ff047b82 */ /* 0x000e220000000a00 */
[----:B------:R-:W1:Y:S01]  /*0090*/  LDCU.64 UR4, c[0x0][0x358] ;  /* 0x00006b00ff0477ac */ /* 0x000e620008000a00 */
[----:B0-----:R-:W-:-:S06]  /*00a0*/  IMAD.WIDE R4, R3, 0x4, R4 ;  /* 0x0000000403047825 */ /* 0x001fcc00078e0204 */
[----:B-1----:R-:W2:Y:S01]  /*00b0*/  LDG.E R4, desc[UR4][R4.64] ;  /* 0x0000000404047981 */ /* 0x002ea2000c1e1900 */
[----:B------:R-:W-:Y:S01]  /*00c0*/  IMAD.MOV.U32 R7, RZ, RZ, 0x3bbb989d ;  /* 0x3bbb989dff077424 */ /* 0x000fe200078e00ff */
[----:B------:R-:W-:Y:S01]  /*00d0*/  BSSY.RECONVERGENT B0, `(.L_x_17) ;  /* 0x0000015000007945 */ /* 0x000fe20003800200 */
[----:B------:R-:W-:Y:S02]  /*00e0*/  IMAD.MOV.U32 R9, RZ, RZ, 0x437c0000 ;  /* 0x437c0000ff097424 */ /* 0x000fe400078e00ff */
[----:B--2---:R-:W-:-:S04]  /*00f0*/  FFMA.SAT R0, R4, -R7, 0.5 ;  /* 0x3f00000004007423 */ /* 0x004fc80000002807 */
        /* <DEDUP_REMOVED lines=12> */
[----:B------:R-:W-:Y:S05]  /*01c0*/  CALL.REL.NOINC `($__internal_1_$__cuda_sm20_rcp_rn_f32_slowpath) ;  /* 0x0000000000287944 */ /* 0x000fea0003c00000 */
[----:B------:R-:W-:Y:S05]  /*01d0*/  BRA `(.L_x_19) ;  /* 0x0000000000107947 */ /* 0x000fea0003800000 */
.L_x_18:
[----:B------:R-:W0:Y:S02]  /*01e0*/  MUFU.RCP R7, R0 ;  /* 0x0000000000077308 */ /* 0x000e240000001000 */
[----:B0-----:R-:W-:-:S04]  /*01f0*/  FFMA R2, R0, R7, -1 ;  /* 0xbf80000000027423 */ /* 0x001fc80000000007 */
[----:B------:R-:W-:-:S04]  /*0200*/  FADD.FTZ R2, -R2, -RZ ;  /* 0x800000ff02027221 */ /* 0x000fc80000010100 */
[----:B------:R-:W-:-:S07]  /*0210*/  FFMA R7, R7, R2, R7 ;  /* 0x0000000207077223 */ /* 0x000fce0000000007 */
.L_x_19:
[----:B------:R-:W-:Y:S05]  /*0220*/  BSYNC.RECONVERGENT B0 ;  /* 0x0000000000007941 */ /* 0x000fea0003800200 */
.L_x_17:
[----:B------:R-:W0:Y:S02]  /*0230*/  LDC.64 R4, c[0x0][0x388] ;  /* 0x0000e200ff047b82 */ /* 0x000e240000000a00 */
[----:B0-----:R-:W-:-:S05]  /*0240*/  IMAD.WIDE R2, R3, 0x4, R4 ;  /* 0x0000000403027825 */ /* 0x001fca00078e0204 */
[----:B------:R-:W-:Y:S01]  /*0250*/  STG.E desc[UR4][R2.64], R7 ;  /* 0x0000000702007986 */ /* 0x000fe2000c101904 */
[----:B------:R-:W-:Y:S05]  /*0260*/  EXIT ;  /* 0x000000000000794d */ /* 0x000fea0003800000 */
        .weak           $__internal_1_$__cuda_sm20_rcp_rn_f32_slowpath
        .type           $__internal_1_$__cuda_sm20_rcp_rn_f32_slowpath,@function
        .size           $__internal_1_$__cuda_sm20_rcp_rn_f32_slowpath,(.L_x_26 - $__internal_1_$__cuda_sm20_rcp_rn_f32_slowpath)
$__internal_1_$__cuda_sm20_rcp_rn_f32_slowpath:
[----:B------:R-:W-:Y:S01]  /*0270*/  IMAD.SHL.U32 R2, R0, 0x2, RZ ;  /* 0x0000000200027824 */ /* 0x000fe200078e00ff */
[----:B------:R-:W-:Y:S04]  /*0280*/  BSSY.RECONVERGENT B1, `(.L_x_20) ;  /* 0x0000030000017945 */ /* 0x000fe80003800200 */
        /* <DEDUP_REMOVED lines=13> */
.L_x_21:
[----:B------:R-:W-:-:S05]  /*0360*/  VIADD R5, R2, 0xffffff03 ;  /* 0xffffff0302057836 */ /* 0x000fca0000000000 */
        /* <DEDUP_REMOVED lines=23> */
[----:B------:R-:W-:-:S05]  /*04e0*/  SEL R5, RZ, 0x1, !P0 ;  /* 0x00000001ff057807 */ /* 0x000fca0004000000 */
[----:B------:R-:W-:-:S05]  /*04f0*/  IMAD.MOV R5, RZ, RZ, -R5 ;  /* 0x000000ffff057224 */ /* 0x000fca00078e0a05 */
[----:B------:R-:W-:Y:S02]  /*0500*/  ISETP.GE.AND P0, PT, R5, RZ, PT ;  /* 0x000000ff0500720c */ /* 0x000fe40003f06270 */
[----:B------:R-:W-:-:S04]  /*0510*/  IADD3 R5, PT, PT, R2, -0xfc, RZ ;  /* 0xffffff0402057810 */ /* 0x000fc80007ffe0ff */
[----:B------:R-:W-:-:S07]  /*0520*/  SHF.R.U32.HI R5, RZ, R5, R8 ;  /* 0x00000005ff057219 */ /* 0x000fce0000011608 */
[----:B------:R-:W-:-:S05]  /*0530*/  @!P0 VIADD R5, R5, 0x1 ;  /* 0x0000000105058836 */ /* 0x000fca0000000000 */
[----:B------:R-:W-:-:S04]  /*0540*/  @!P1 SHF.L.U32 R5, R5, 0x1, RZ ;  /* 0x0000000105059819 */ /* 0x000fc800000006ff */
[----:B------:R-:W-:Y:S01]  /*0550*/  LOP3.LUT R5, R5, 0x80000000, R0, 0xf8, !PT ;  /* 0x8000000005057812 */ /* 0x000fe200078ef800 */
[----:B------:R-:W-:Y:S06]  /*0560*/  BRA `(.L_x_22) ;  /* 0x0000000000047947 */ /* 0x000fec0003800000 */
.L_x_23:
[----:B------:R0:W1:Y:S02]  /*0570*/  MUFU.RCP R5, R0 ;  /* 0x0000000000057308 */ /* 0x0000640000001000 */
.L_x_22:
[----:B------:R-:W-:Y:S05]  /*0580*/  BSYNC.RECONVERGENT B1 ;  /* 0x0000000000017941 */ /* 0x000fea0003800200 */
.L_x_20:
[----:B-1----:R-:W-:Y:S02]  /*0590*/  IMAD.MOV.U32 R7, RZ, RZ, R5 ;  /* 0x000000ffff077224 */ /* 0x002fe400078e0005 */
[----:B------:R-:W-:-:S04]  /*05a0*/  HFMA2 R5, -RZ, RZ, 0, 0 ;  /* 0x00000000ff057431 */ /* 0x000fc800000001ff */
[----:B0-----:R-:W-:Y:S05]  /*05b0*/  RET.REL.NODEC R4 `(_Z20kernel1_sigmoid_fp32PfS_i) ;  /* 0xfffffff804907950 */ /* 0x001fea0003c3ffff */
.L_x_24:
        /* <DEDUP_REMOVED lines=12> */
.L_x_26:


//--------------------- .nv.shared.reserved.0     --------------------------
	.section	.nv.shared.reserved.0,"aw",@nobits
	.weak		__nv_reservedSMEM_offset_0_alias
	.size		__nv_reservedSMEM_offset_0_alias, 0, 64
	.other		__nv_reservedSMEM_offset_0_alias,@"STO_CUDA_RESERVED_SHARED STV_DEFAULT"
__nv_reservedSMEM_offset_0_alias:
	.zero		0
	.zero		64


//--------------------- .nv.constant0._Z21kernel2_sigmoid_4fp32PfS_i --------------------------
	.section	.nv.constant0._Z21kernel2_sigmoid_4fp32PfS_i,"a",@progbits
	.sectionflags	@""
	.align	4
.nv.constant0._Z21kernel2_sigmoid_4fp32PfS_i:
	.zero		916


//--------------------- .nv.constant0._Z20kernel1_sigmoid_fp32PfS_i --------------------------
	.section	.nv.constant0._Z20kernel1_sigmoid_fp32PfS_i,"a",@progbits
	.sectionflags	@""
	.align	4
.nv.constant0._Z20kernel1_sigmoid_fp32PfS_i:
	.zero		916


//--------------------- SYMBOLS --------------------------

	.type		.nv.reservedSmem.offset0,@object
	.size		.nv.reservedSmem.offset0,0x4
